	.headerflags	@"EF_CUDA_TEXMODE_UNIFIED EF_CUDA_64BIT_ADDRESS EF_CUDA_ACCELERATORS EF_CUDA_SM90 EF_CUDA_VIRTUAL_SM(EF_CUDA_SM90)"
	.elftype	@"ET_EXEC"


//--------------------- .nv.info                  --------------------------
	.section	.nv.info,"",@"SHT_CUDA_INFO"
	.align	4


	//----- nvinfo : EIATTR_REGCOUNT
	.align		4
        /*0000*/ 	.byte	0x04, 0x2f
        /*0002*/ 	.short	(.L_2 - .L_1)
	.align		4
.L_1:
        /*0004*/ 	.word	index@(triton_poi_fused_add_addmm_repeat_tanh_0)
        /*0008*/ 	.word	0x00000014


	//----- nvinfo : EIATTR_MIN_STACK_SIZE
	.align		4
.L_2:
        /*000c*/ 	.byte	0x04, 0x12
        /*000e*/ 	.short	(.L_4 - .L_3)
	.align		4
.L_3:
        /*0010*/ 	.word	index@(triton_poi_fused_add_addmm_repeat_tanh_0)
        /*0014*/ 	.word	0x00000000


	//----- nvinfo : EIATTR_FRAME_SIZE
	.align		4
.L_4:
        /*0018*/ 	.byte	0x04, 0x11
        /*001a*/ 	.short	(.L_6 - .L_5)
	.align		4
.L_5:
        /*001c*/ 	.word	index@(triton_poi_fused_add_addmm_repeat_tanh_0)
        /*0020*/ 	.word	0x00000000


	//----- nvinfo : EIATTR_MIN_STACK_SIZE
	.align		4
.L_6:
        /*0024*/ 	.byte	0x04, 0x12
        /*0026*/ 	.short	(.L_8 - .L_7)
	.align		4
.L_7:
        /*0028*/ 	.word	index@(triton_poi_fused_add_addmm_repeat_tanh_0)
        /*002c*/ 	.word	0x00000000
.L_8:


//--------------------- .nv.info.triton_poi_fused_add_addmm_repeat_tanh_0 --------------------------
	.section	.nv.info.triton_poi_fused_add_addmm_repeat_tanh_0,"",@"SHT_CUDA_INFO"
	.sectionflags	@""
	.align	4


	//----- nvinfo : EIATTR_CUDA_API_VERSION
	.align		4
        /*0000*/ 	.byte	0x04, 0x37
        /*0002*/ 	.short	(.L_10 - .L_9)
.L_9:
        /*0004*/ 	.word	0x0000007c


	//----- nvinfo : EIATTR_KPARAM_INFO
	.align		4
.L_10:
        /*0008*/ 	.byte	0x04, 0x17
        /*000a*/ 	.short	(.L_12 - .L_11)
.L_11:
        /*000c*/ 	.word	0x00000000
        /*0010*/ 	.short	0x0004
        /*0012*/ 	.short	0x0020
        /*0014*/ 	.byte	0x00, 0xf0, 0x11, 0x00


	//----- nvinfo : EIATTR_KPARAM_INFO
	.align		4
.L_12:
        /*0018*/ 	.byte	0x04, 0x17
        /*001a*/ 	.short	(.L_14 - .L_13)
.L_13:
        /*001c*/ 	.word	0x00000000
        /*0020*/ 	.short	0x0003
        /*0022*/ 	.short	0x0018
        /*0024*/ 	.byte	0x00, 0xf4, 0x21, 0x00


	//----- nvinfo : EIATTR_KPARAM_INFO
	.align		4
.L_14:
        /*0028*/ 	.byte	0x04, 0x17
        /*002a*/ 	.short	(.L_16 - .L_15)
.L_15:
        /*002c*/ 	.word	0x00000000
        /*0030*/ 	.short	0x0002
        /*0032*/ 	.short	0x0010
        /*0034*/ 	.byte	0x00, 0xf4, 0x21, 0x00


	//----- nvinfo : EIATTR_KPARAM_INFO
	.align		4
.L_16:
        /*0038*/ 	.byte	0x04, 0x17
        /*003a*/ 	.short	(.L_18 - .L_17)
.L_17:
        /*003c*/ 	.word	0x00000000
        /*0040*/ 	.short	0x0001
        /*0042*/ 	.short	0x0008
        /*0044*/ 	.byte	0x00, 0xf4, 0x21, 0x00


	//----- nvinfo : EIATTR_KPARAM_INFO
	.align		4
.L_18:
        /*0048*/ 	.byte	0x04, 0x17
        /*004a*/ 	.short	(.L_20 - .L_19)
.L_19:
        /*004c*/ 	.word	0x00000000
        /*0050*/ 	.short	0x0000
        /*0052*/ 	.short	0x0000
        /*0054*/ 	.byte	0x00, 0xf4, 0x21, 0x00


	//----- nvinfo : EIATTR_SPARSE_MMA_MASK
	.align		4
.L_20:
        /*0058*/ 	.byte	0x03, 0x50
        /*005a*/ 	.short	0x0000


	//----- nvinfo : EIATTR_MAXREG_COUNT
	.align		4
        /*005c*/ 	.byte	0x03, 0x1b
        /*005e*/ 	.short	0x00ff


	//----- nvinfo : EIATTR_EXIT_INSTR_OFFSETS
	.align		4
        /*0060*/ 	.byte	0x04, 0x1c
        /*0062*/ 	.short	(.L_22 - .L_21)


	//   ....[0]....
.L_21:
        /*0064*/ 	.word	0x00000510


	//   ....[1]....
        /*0068*/ 	.word	0x00000530


	//----- nvinfo : EIATTR_REQNTID
	.align		4
.L_22:
        /*006c*/ 	.byte	0x04, 0x10
        /*006e*/ 	.short	(.L_24 - .L_23)
.L_23:
        /*0070*/ 	.word	0x00000020
        /*0074*/ 	.word	0x00000001
        /*0078*/ 	.word	0x00000001


	//----- nvinfo : EIATTR_CRS_STACK_SIZE
	.align		4
.L_24:
        /*007c*/ 	.byte	0x04, 0x1e
        /*007e*/ 	.short	(.L_26 - .L_25)
.L_25:
        /*0080*/ 	.word	0x00000000


	//----- nvinfo : EIATTR_CBANK_PARAM_SIZE
	.align		4
.L_26:
        /*0084*/ 	.byte	0x03, 0x19
        /*0086*/ 	.short	0x0024


	//----- nvinfo : EIATTR_PARAM_CBANK
	.align		4
        /*0088*/ 	.byte	0x04, 0x0a
        /*008a*/ 	.short	(.L_28 - .L_27)
	.align		4
.L_27:
        /*008c*/ 	.word	index@(.nv.constant0.triton_poi_fused_add_addmm_repeat_tanh_0)
        /*0090*/ 	.short	0x0210
        /*0092*/ 	.short	0x0024


	//----- nvinfo : EIATTR_SW_WAR
	.align		4
.L_28:
        /*0094*/ 	.byte	0x04, 0x36
        /*0096*/ 	.short	(.L_30 - .L_29)
.L_29:
        /*0098*/ 	.word	0x00000008
.L_30:


//--------------------- .nv.callgraph             --------------------------
	.section	.nv.callgraph,"",@"SHT_CUDA_CALLGRAPH"
	.align	4
	.sectionentsize	8
	.align		4
        /*0000*/ 	.word	0x00000000
	.align		4
        /*0004*/ 	.word	0xffffffff
	.align		4
        /*0008*/ 	.word	0x00000000
	.align		4
        /*000c*/ 	.word	0xfffffffe
	.align		4
        /*0010*/ 	.word	0x00000000
	.align		4
        /*0014*/ 	.word	0xfffffffd
	.align		4
        /*0018*/ 	.word	0x00000000
	.align		4
        /*001c*/ 	.word	0xfffffffc


//--------------------- .nv.constant4             --------------------------
	.section	.nv.constant4,"a",@progbits
	.align	8
	.align		8
.nv.constant4:
        /*0000*/ 	.dword	_$_str


//--------------------- .text.triton_poi_fused_add_addmm_repeat_tanh_0 --------------------------
	.section	.text.triton_poi_fused_add_addmm_repeat_tanh_0,"ax",@progbits
	.align	128
        .global         triton_poi_fused_add_addmm_repeat_tanh_0
        .type           triton_poi_fused_add_addmm_repeat_tanh_0,@function
        .size           triton_poi_fused_add_addmm_repeat_tanh_0,(.L_x_7 - triton_poi_fused_add_addmm_repeat_tanh_0)
        .other          triton_poi_fused_add_addmm_repeat_tanh_0,@"STO_CUDA_ENTRY STV_DEFAULT"
triton_poi_fused_add_addmm_repeat_tanh_0:
.text.triton_poi_fused_add_addmm_repeat_tanh_0:
[----:B------:R-:W0:Y:S02]  /*0000*/  LDC R1, c[0x0][0x28] ;  /* 0x00000a00ff017b82 */ /* 0x000e240000000800 */
[----:B------:R-:W1:Y:S01]  /*0010*/  S2R R0, SR_TID.X ;  /* 0x0000000000007919 */ /* 0x000e620000002100 */
[----:B------:R-:W2:Y:S01]  /*0020*/  LDC.64 R6, c[0x0][0x218] ;  /* 0x00008600ff067b82 */ /* 0x000ea20000000a00 */
[----:B------:R-:W-:Y:S01]  /*0030*/  ULDC.64 UR4, c[0x0][0x208] ;  /* 0x0000820000047ab9 */ /* 0x000fe20000000a00 */
[----:B------:R-:W3:Y:S06]  /*0040*/  S2R R3, SR_CTAID.X ;  /* 0x0000000000037919 */ /* 0x000eec0000002500 */
[----:B------:R-:W4:Y:S08]  /*0050*/  LDC.64 R4, c[0x0][0x210] ;  /* 0x00008400ff047b82 */ /* 0x000f300000000a00 */
[----:B------:R-:W5:Y:S01]  /*0060*/  LDC.64 R8, c[0x0][0x220] ;  /* 0x00008800ff087b82 */ /* 0x000f620000000a00 */
[----:B-1----:R-:W-:-:S04]  /*0070*/  SHF.L.U32 R0, R0, 0x1, RZ ;  /* 0x0000000100007819 */ /* 0x002fc800000006ff */
[----:B------:R-:W-:Y:S02]  /*0080*/  LOP3.LUT R0, R0, 0x3e, RZ, 0xc0, !PT ;  /* 0x0000003e00007812 */ /* 0x000fe400078ec0ff */
[----:B---3--:R-:W-:Y:S02]  /*0090*/  SHF.R.S32.HI R11, RZ, 0x19, R3 ;  /* 0x00000019ff0b7819 */ /* 0x008fe40000011403 */
[----:B------:R-:W-:Y:S02]  /*00a0*/  LEA R2, R3, R0, 0x6 ;  /* 0x0000000003027211 */ /* 0x000fe400078e30ff */
[----:B------:R-:W-:Y:S02]  /*00b0*/  SGXT R11, R11, 0x1 ;  /* 0x000000010b0b781a */ /* 0x000fe40000000200 */
[----:B------:R-:W-:Y:S02]  /*00c0*/  SHF.R.S32.HI R3, RZ, 0x1f, R2 ;  /* 0x0000001fff037819 */ /* 0x000fe40000011402 */
[----:B------:R-:W-:-:S02]  /*00d0*/  LEA.HI R11, R11, R2, RZ, 0x2 ;  /* 0x000000020b0b7211 */ /* 0x000fc400078f10ff */
[----:B------:R-:W-:Y:S02]  /*00e0*/  LEA.HI R3, R3, R2, RZ, 0x4 ;  /* 0x0000000203037211 */ /* 0x000fe400078f20ff */
[----:B------:R-:W-:Y:S02]  /*00f0*/  LOP3.LUT R13, R11, 0xfffffffc, RZ, 0xc0, !PT ;  /* 0xfffffffc0b0d7812 */ /* 0x000fe400078ec0ff */
[----:B------:R-:W-:Y:S02]  /*0100*/  LOP3.LUT R11, R3, 0xfffffff0, RZ, 0xc0, !PT ;  /* 0xfffffff0030b7812 */ /* 0x000fe400078ec0ff */
[----:B------:R-:W-:Y:S02]  /*0110*/  ISETP.GE.AND P0, PT, R2, 0x40, PT ;  /* 0x000000400200780c */ /* 0x000fe40003f06270 */
[----:B------:R-:W-:Y:S02]  /*0120*/  IADD3 R13, R2, -R13, RZ ;  /* 0x8000000d020d7210 */ /* 0x000fe40007ffe0ff */
[----:B------:R-:W-:-:S02]  /*0130*/  IADD3 R11, R2, -R11, RZ ;  /* 0x8000000b020b7210 */ /* 0x000fc40007ffe0ff */
[----:B------:R-:W-:Y:S01]  /*0140*/  SHF.R.S32.HI R3, RZ, 0x4, R3 ;  /* 0x00000004ff037819 */ /* 0x000fe20000011403 */
[----:B--2---:R-:W-:-:S03]  /*0150*/  IMAD.WIDE R6, R13, 0x4, R6 ;  /* 0x000000040d067825 */ /* 0x004fc600078e0206 */
[----:B------:R-:W-:Y:S01]  /*0160*/  LEA R3, R3, R13, 0x2 ;  /* 0x0000000d03037211 */ /* 0x000fe200078e10ff */
[----:B----4-:R-:W-:Y:S01]  /*0170*/  IMAD.WIDE R4, R11, 0x4, R4 ;  /* 0x000000040b047825 */ /* 0x010fe200078e0204 */
[----:B------:R-:W-:Y:S02]  /*0180*/  CS2R R12, SRZ ;  /* 0x00000000000c7805 */ /* 0x000fe4000001ff00 */
[----:B------:R-:W-:Y:S02]  /*0190*/  CS2R R10, SRZ ;  /* 0x00000000000a7805 */ /* 0x000fe4000001ff00 */
[----:B------:R-:W-:Y:S01]  /*01a0*/  CS2R R14, SRZ ;  /* 0x00000000000e7805 */ /* 0x000fe2000001ff00 */
[----:B-----5:R-:W-:Y:S01]  /*01b0*/  IMAD.WIDE R8, R3, 0x4, R8 ;  /* 0x0000000403087825 */ /* 0x020fe200078e0208 */
[----:B------:R-:W2:Y:S04]  /*01c0*/  @!P0 LDG.E.EL.64 R12, desc[UR4][R6.64] ;  /* 0x00000004060c8981 */ /* 0x000ea8000c2e1b00 */
[----:B------:R-:W2:Y:S04]  /*01d0*/  @!P0 LDG.E.EL.64 R10, desc[UR4][R4.64] ;  /* 0x00000004040a8981 */ /* 0x000ea8000c2e1b00 */
[----:B------:R-:W3:Y:S01]  /*01e0*/  @!P0 LDG.E.EL.64 R14, desc[UR4][R8.64] ;  /* 0x00000004080e8981 */ /* 0x000ee2000c2e1b00 */
[----:B------:R-:W-:Y:S01]  /*01f0*/  BSSY B0, `(.L_x_0) ;  /* 0x0000019000007945 */ /* 0x000fe20003800000 */
[----:B--2---:R-:W-:Y:S01]  /*0200*/  FADD R3, R12, R10 ;  /* 0x0000000a0c037221 */ /* 0x004fe20000000000 */
[----:B------:R-:W-:-:S03]  /*0210*/  FADD R0, R13, R11 ;  /* 0x0000000b0d007221 */ /* 0x000fc60000000000 */
[----:B---3--:R-:W-:Y:S01]  /*0220*/  FADD R17, R3, R14 ;  /* 0x0000000e03117221 */ /* 0x008fe20000000000 */
[----:B------:R-:W-:-:S03]  /*0230*/  FADD R15, R0, R15 ;  /* 0x0000000f000f7221 */ /* 0x000fc60000000000 */
[----:B------:R-:W-:-:S05]  /*0240*/  FADD.FTZ R10, |R17|, -RZ ;  /* 0x800000ff110a7221 */ /* 0x000fca0000010200 */
[----:B------:R-:W-:-:S13]  /*0250*/  FSETP.GE.AND P1, PT, R10, 0.60000002384185791016, PT ;  /* 0x3f19999a0a00780b */ /* 0x000fda0003f26000 */
[----:B------:R-:W-:Y:S05]  /*0260*/  @!P1 BRA `(.L_x_1) ;  /* 0x0000000000289947 */ /* 0x000fea0003800000 */
[C---:B------:R-:W-:Y:S01]  /*0270*/  FMUL R0, R10.reuse, 2.8853900432586669922 ;  /* 0x4038aa3b0a007820 */ /* 0x040fe20000400000 */
[----:B------:R-:W-:Y:S01]  /*0280*/  HFMA2.MMA R4, -RZ, RZ, 1.875, 0 ;  /* 0x3f800000ff047435 */ /* 0x000fe200000001ff */
[----:B------:R-:W-:-:S04]  /*0290*/  FSETP.GE.AND P1, PT, R10, 9.010913848876953125, PT ;  /* 0x41102cb40a00780b */ /* 0x000fc80003f26000 */
[----:B------:R-:W1:Y:S02]  /*02a0*/  MUFU.EX2 R0, R0 ;  /* 0x0000000000007308 */ /* 0x000e640000000800 */
[----:B-1----:R-:W-:-:S06]  /*02b0*/  FADD R3, R0, 1 ;  /* 0x3f80000000037421 */ /* 0x002fcc0000000000 */
[----:B------:R-:W1:Y:S02]  /*02c0*/  MUFU.RCP R3, R3 ;  /* 0x0000000300037308 */ /* 0x000e640000001000 */
[----:B-1----:R-:W-:-:S05]  /*02d0*/  FFMA.FTZ R4, R3, -2, R4 ;  /* 0xc000000003047823 */ /* 0x002fca0000010004 */
[----:B------:R-:W-:-:S04]  /*02e0*/  FSEL R4, R4, 1, !P1 ;  /* 0x3f80000004047808 */ /* 0x000fc80004800000 */
[----:B------:R-:W-:Y:S01]  /*02f0*/  LOP3.LUT R6, R4, 0x80000000, R17, 0xf8, !PT ;  /* 0x8000000004067812 */ /* 0x000fe200078ef811 */
[----:B------:R-:W-:Y:S06]  /*0300*/  BRA `(.L_x_2) ;  /* 0x00000000001c7947 */ /* 0x000fec0003800000 */
.L_x_1:
[----:B------:R-:W-:Y:S01]  /*0310*/  MOV R0, 0x3c80f082 ;  /* 0x3c80f08200007802 */ /* 0x000fe20000000f00 */
[----:B------:R-:W-:-:S04]  /*0320*/  FMUL R3, R17, R17 ;  /* 0x0000001111037220 */ /* 0x000fc80000400000 */
[----:B------:R-:W-:-:S04]  /*0330*/  FFMA.FTZ R0, R3, R0, -0.052303962409496307373 ;  /* 0xbd563cae03007423 */ /* 0x000fc80000010000 */
[----:B------:R-:W-:-:S04]  /*0340*/  FFMA.FTZ R0, R3, R0, 0.1331529766321182251 ;  /* 0x3e08594103007423 */ /* 0x000fc80000010000 */
[----:B------:R-:W-:-:S04]  /*0350*/  FFMA.FTZ R0, R3, R0, -0.33332768082618713379 ;  /* 0xbeaaa9ed03007423 */ /* 0x000fc80000010000 */
[----:B------:R-:W-:-:S04]  /*0360*/  FFMA.FTZ R0, R3, R0, RZ ;  /* 0x0000000003007223 */ /* 0x000fc800000100ff */
[----:B------:R-:W-:-:S07]  /*0370*/  FFMA.FTZ R6, R17, R0, R17 ;  /* 0x0000000011067223 */ /* 0x000fce0000010011 */
.L_x_2:
[----:B------:R-:W-:Y:S05]  /*0380*/  BSYNC B0 ;  /* 0x0000000000007941 */ /* 0x000fea0003800000 */
.L_x_0:
[----:B------:R-:W-:Y:S01]  /*0390*/  FADD.FTZ R5, |R15|, -RZ ;  /* 0x800000ff0f057221 */ /* 0x000fe20000010200 */
[----:B------:R-:W-:Y:S04]  /*03a0*/  BSSY B0, `(.L_x_3) ;  /* 0x0000014000007945 */ /* 0x000fe80003800000 */
        /* <DEDUP_REMOVED lines=12> */
.L_x_4:
[----:B------:R-:W-:Y:S01]  /*0470*/  MOV R0, 0x3c80f082 ;  /* 0x3c80f08200007802 */ /* 0x000fe20000000f00 */
[----:B------:R-:W-:-:S04]  /*0480*/  FMUL R3, R15, R15 ;  /* 0x0000000f0f037220 */ /* 0x000fc80000400000 */
[----:B------:R-:W-:-:S04]  /*0490*/  FFMA.FTZ R0, R3, R0, -0.052303962409496307373 ;  /* 0xbd563cae03007423 */ /* 0x000fc80000010000 */
[----:B------:R-:W-:-:S04]  /*04a0*/  FFMA.FTZ R0, R3, R0, 0.1331529766321182251 ;  /* 0x3e08594103007423 */ /* 0x000fc80000010000 */
[----:B------:R-:W-:-:S04]  /*04b0*/  FFMA.FTZ R0, R3, R0, -0.33332768082618713379 ;  /* 0xbeaaa9ed03007423 */ /* 0x000fc80000010000 */
[----:B------:R-:W-:-:S04]  /*04c0*/  FFMA.FTZ R0, R3, R0, RZ ;  /* 0x0000000003007223 */ /* 0x000fc800000100ff */
[----:B------:R-:W-:-:S07]  /*04d0*/  FFMA.FTZ R7, R15, R0, R15 ;  /* 0x000000000f077223 */ /* 0x000fce000001000f */
.L_x_5:
[----:B------:R-:W-:Y:S05]  /*04e0*/  BSYNC B0 ;  /* 0x0000000000007941 */ /* 0x000fea0003800000 */
.L_x_3:
[----:B------:R-:W1:Y:S02]  /*04f0*/  LDC.64 R4, c[0x0][0x228] ;  /* 0x00008a00ff047b82 */ /* 0x000e640000000a00 */
[----:B-1----:R-:W-:Y:S01]  /*0500*/  IMAD.WIDE R2, R2, 0x4, R4 ;  /* 0x0000000402027825 */ /* 0x002fe200078e0204 */
[----:B------:R-:W-:Y:S06]  /*0510*/  @P0 EXIT ;  /* 0x000000000000094d */ /* 0x000fec0003800000 */
[----:B------:R-:W-:Y:S01]  /*0520*/  STG.E.64 desc[UR4][R2.64], R6 ;  /* 0x0000000602007986 */ /* 0x000fe2000c101b04 */
[----:B------:R-:W-:Y:S05]  /*0530*/  EXIT ;  /* 0x000000000000794d */ /* 0x000fea0003800000 */
.L_x_6:
[----:B------:R-:W-:-:S00]  /*0540*/  BRA `(.L_x_6) ;  /* 0xfffffffc00fc7947 */ /* 0x000fc0000383ffff */
[----:B------:R-:W-:-:S00]  /*0550*/  NOP ;  /* 0x0000000000007918 */ /* 0x000fc00000000000 */
        /* <DEDUP_REMOVED lines=10> */
.L_x_7:


//--------------------- .nv.global.init           --------------------------
	.section	.nv.global.init,"aw",@progbits
.nv.global.init:
	.type		_$_str,@object
	.size		_$_str,(.L_0 - _$_str)
_$_str:
        /*0000*/ 	.byte	0x5f, 0x5f, 0x43, 0x55, 0x44, 0x41, 0x5f, 0x46, 0x54, 0x5a, 0x00
.L_0:


//--------------------- .nv.constant0.triton_poi_fused_add_addmm_repeat_tanh_0 --------------------------
	.section	.nv.constant0.triton_poi_fused_add_addmm_repeat_tanh_0,"a",@progbits
	.sectionflags	@""
	.align	4
.nv.constant0.triton_poi_fused_add_addmm_repeat_tanh_0:
	.zero		564
